//
// Generated by NVIDIA NVVM Compiler
//
// Compiler Build ID: CL-36424714
// Cuda compilation tools, release 13.0, V13.0.88
// Based on NVVM 20.0.0
//

.version 9.0
.target sm_100
.address_size 64

	// .globl	_Z10withoutPosPKdS0_S0_PdS1_iiddd

.visible .entry _Z10withoutPosPKdS0_S0_PdS1_iiddd(
	.param .u64 .ptr .align 1 _Z10withoutPosPKdS0_S0_PdS1_iiddd_param_0,
	.param .u64 .ptr .align 1 _Z10withoutPosPKdS0_S0_PdS1_iiddd_param_1,
	.param .u64 .ptr .align 1 _Z10withoutPosPKdS0_S0_PdS1_iiddd_param_2,
	.param .u64 .ptr .align 1 _Z10withoutPosPKdS0_S0_PdS1_iiddd_param_3,
	.param .u64 .ptr .align 1 _Z10withoutPosPKdS0_S0_PdS1_iiddd_param_4,
	.param .u32 _Z10withoutPosPKdS0_S0_PdS1_iiddd_param_5,
	.param .u32 _Z10withoutPosPKdS0_S0_PdS1_iiddd_param_6,
	.param .f64 _Z10withoutPosPKdS0_S0_PdS1_iiddd_param_7,
	.param .f64 _Z10withoutPosPKdS0_S0_PdS1_iiddd_param_8,
	.param .f64 _Z10withoutPosPKdS0_S0_PdS1_iiddd_param_9
)
{
	.reg .pred 	%p<8>;
	.reg .b32 	%r<20>;
	.reg .b64 	%rd<23>;
	.reg .b64 	%fd<28>;

	ld.param.u64 	%rd4, [_Z10withoutPosPKdS0_S0_PdS1_iiddd_param_0];
	ld.param.u64 	%rd5, [_Z10withoutPosPKdS0_S0_PdS1_iiddd_param_1];
	ld.param.u64 	%rd6, [_Z10withoutPosPKdS0_S0_PdS1_iiddd_param_2];
	ld.param.u64 	%rd8, [_Z10withoutPosPKdS0_S0_PdS1_iiddd_param_4];
	ld.param.u32 	%r11, [_Z10withoutPosPKdS0_S0_PdS1_iiddd_param_5];
	ld.param.u32 	%r12, [_Z10withoutPosPKdS0_S0_PdS1_iiddd_param_6];
	ld.param.f64 	%fd26, [_Z10withoutPosPKdS0_S0_PdS1_iiddd_param_7];
	ld.param.f64 	%fd8, [_Z10withoutPosPKdS0_S0_PdS1_iiddd_param_8];
	ld.param.f64 	%fd9, [_Z10withoutPosPKdS0_S0_PdS1_iiddd_param_9];
	mov.u32 	%r13, %ctaid.x;
	mov.u32 	%r14, %ntid.x;
	mov.u32 	%r15, %tid.x;
	mad.lo.s32 	%r1, %r13, %r14, %r15;
	setp.ge.s32 	%p1, %r1, %r12;
	@%p1 bra 	$L__BB0_8;
	mul.lo.s32 	%r6, %r11, %r1;
	setp.lt.s32 	%p2, %r11, 2;
	@%p2 bra 	$L__BB0_8;
	cvt.rn.f64.s32 	%fd10, %r6;
	mul.f64 	%fd11, %fd10, 0d4008000000000000;
	cvt.rzi.s32.f64 	%r7, %fd11;
	abs.f64 	%fd1, %fd9;
	add.s32 	%r4, %r11, -2;
	cvta.to.global.u64 	%rd1, %rd4;
	cvta.to.global.u64 	%rd2, %rd5;
	cvta.to.global.u64 	%rd3, %rd6;
	mov.b32 	%r5, 0;
	mov.f64 	%fd27, %fd26;
$L__BB0_3:
	mul.wide.s32 	%rd9, %r7, 8;
	add.s64 	%rd10, %rd1, %rd9;
	ld.global.f64 	%fd12, [%rd10];
	mov.f64 	%fd13, 0d3FF0000000000000;
	sub.f64 	%fd14, %fd13, %fd1;
	ld.global.f64 	%fd15, [%rd10+8];
	mul.f64 	%fd16, %fd1, %fd15;
	fma.rn.f64 	%fd17, %fd14, %fd12, %fd16;
	add.f64 	%fd18, %fd8, %fd17;
	add.f64 	%fd19, %fd27, %fd18;
	ld.global.f64 	%fd20, [%rd10+16];
	mul.f64 	%fd21, %fd9, %fd15;
	fma.rn.f64 	%fd22, %fd14, %fd20, %fd21;
	sub.f64 	%fd23, %fd22, %fd8;
	add.f64 	%fd24, %fd26, %fd23;
	mul.wide.u32 	%rd11, %r5, 8;
	add.s64 	%rd12, %rd2, %rd11;
	ld.global.f64 	%fd4, [%rd12+8];
	add.s64 	%rd13, %rd3, %rd11;
	ld.global.f64 	%fd25, [%rd13+8];
	setp.lt.f64 	%p3, %fd19, %fd25;
	selp.f64 	%fd27, %fd25, %fd19, %p3;
	setp.lt.f64 	%p4, %fd24, %fd25;
	selp.f64 	%fd26, %fd25, %fd24, %p4;
	setp.leu.f64 	%p5, %fd27, %fd4;
	@%p5 bra 	$L__BB0_5;
	ld.param.u64 	%rd22, [_Z10withoutPosPKdS0_S0_PdS1_iiddd_param_3];
	cvta.to.global.u64 	%rd18, %rd22;
	mul.wide.s32 	%rd19, %r6, 8;
	add.s64 	%rd20, %rd18, %rd19;
	mov.b64 	%rd21, 4607182418800017408;
	st.global.u64 	[%rd20+8], %rd21;
	bra.uni 	$L__BB0_8;
$L__BB0_5:
	setp.leu.f64 	%p6, %fd26, %fd4;
	@%p6 bra 	$L__BB0_7;
	cvta.to.global.u64 	%rd14, %rd8;
	mul.wide.s32 	%rd15, %r6, 8;
	add.s64 	%rd16, %rd14, %rd15;
	mov.b64 	%rd17, 4607182418800017408;
	st.global.u64 	[%rd16+8], %rd17;
	bra.uni 	$L__BB0_8;
$L__BB0_7:
	add.s32 	%r7, %r7, 3;
	add.s32 	%r6, %r6, 1;
	setp.ne.s32 	%p7, %r5, %r4;
	add.s32 	%r5, %r5, 1;
	@%p7 bra 	$L__BB0_3;
$L__BB0_8:
	ret;

}


// ===== COMPILED SASS (sm_100) =====

	.target	sm_100

	.elftype	@"ET_EXEC"


//--------------------- .note.nv.tkinfo           --------------------------
	.section	.note.nv.tkinfo,"",@"SHT_NOTE"
	.sectionflags	@"SHF_NOTE_NV_TKINFO"
	.tkinfo
        /*0018*/ 	.word	0x00000002
        /*0030*/ 	.string	""
        /*0030*/ 	.string	"ptxas"
        /*0030*/ 	.string	"Cuda compilation tools, release 13.0, V13.0.88"
        /*0030*/ 	.string	"Build cuda_13.0.r13.0/compiler.36424714_0"
        /*0030*/ 	.string	"-arch sm_100 -m 64 "



//--------------------- .note.nv.cuinfo           --------------------------
	.section	.note.nv.cuinfo,"",@"SHT_NOTE"
	.sectionflags	@"SHF_NOTE_NV_CUINFO"
        /*0018*/ 	.short	0x0002
        /*001a*/ 	.short	0x0064
        /*001c*/ 	.short	0x0082
	.zero		2


//--------------------- .nv.info                  --------------------------
	.section	.nv.info,"",@"SHT_CUDA_INFO"
	.align	4


	//----- nvinfo : EIATTR_REGCOUNT
	.align		4
        /*0000*/ 	.byte	0x04, 0x2f
        /*0002*/ 	.short	(.L_1 - .L_0)
	.align		4
.L_0:
        /*0004*/ 	.word	index@(_Z10withoutPosPKdS0_S0_PdS1_iiddd)
        /*0008*/ 	.word	0x00000020


	//----- nvinfo : EIATTR_FRAME_SIZE
	.align		4
.L_1:
        /*000c*/ 	.byte	0x04, 0x11
        /*000e*/ 	.short	(.L_3 - .L_2)
	.align		4
.L_2:
        /*0010*/ 	.word	index@(_Z10withoutPosPKdS0_S0_PdS1_iiddd)
        /*0014*/ 	.word	0x00000000


	//----- nvinfo : EIATTR_MIN_STACK_SIZE
	.align		4
.L_3:
        /*0018*/ 	.byte	0x04, 0x12
        /*001a*/ 	.short	(.L_5 - .L_4)
	.align		4
.L_4:
        /*001c*/ 	.word	index@(_Z10withoutPosPKdS0_S0_PdS1_iiddd)
        /*0020*/ 	.word	0x00000000
.L_5:


//--------------------- .nv.compat                --------------------------
	.section	.nv.compat,"",@"SHT_CUDA_COMPAT_INFO"
	.align	4
        /*0000*/ 	.byte	0x02, 0x09, 0x00, 0x00, 0x02, 0x02, 0x01, 0x00, 0x02, 0x05, 0x05, 0x00, 0x03, 0x07, 0x01, 0x01
        /*0010*/ 	.byte	0x02, 0x03, 0x00, 0x00, 0x02, 0x06, 0x01, 0x00, 0x04, 0x0b, 0x08, 0x00, 0x01, 0x00, 0x00, 0x00
        /*0020*/ 	.byte	0x00, 0x00, 0x00, 0x00


//--------------------- .nv.info._Z10withoutPosPKdS0_S0_PdS1_iiddd --------------------------
	.section	.nv.info._Z10withoutPosPKdS0_S0_PdS1_iiddd,"",@"SHT_CUDA_INFO"
	.sectionflags	@""
	.align	4


	//----- nvinfo : EIATTR_CUDA_API_VERSION
	.align		4
        /*0000*/ 	.byte	0x04, 0x37
        /*0002*/ 	.short	(.L_7 - .L_6)
.L_6:
        /*0004*/ 	.word	0x00000082


	//----- nvinfo : EIATTR_KPARAM_INFO
	.align		4
.L_7:
        /*0008*/ 	.byte	0x04, 0x17
        /*000a*/ 	.short	(.L_9 - .L_8)
.L_8:
        /*000c*/ 	.word	0x00000000
        /*0010*/ 	.short	0x0009
        /*0012*/ 	.short	0x0040
        /*0014*/ 	.byte	0x00, 0xf0, 0x21, 0x00


	//----- nvinfo : EIATTR_KPARAM_INFO
	.align		4
.L_9:
        /*0018*/ 	.byte	0x04, 0x17
        /*001a*/ 	.short	(.L_11 - .L_10)
.L_10:
        /*001c*/ 	.word	0x00000000
        /*0020*/ 	.short	0x0008
        /*0022*/ 	.short	0x0038
        /*0024*/ 	.byte	0x00, 0xf0, 0x21, 0x00


	//----- nvinfo : EIATTR_KPARAM_INFO
	.align		4
.L_11:
        /*0028*/ 	.byte	0x04, 0x17
        /*002a*/ 	.short	(.L_13 - .L_12)
.L_12:
        /*002c*/ 	.word	0x00000000
        /*0030*/ 	.short	0x0007
        /*0032*/ 	.short	0x0030
        /*0034*/ 	.byte	0x00, 0xf0, 0x21, 0x00


	//----- nvinfo : EIATTR_KPARAM_INFO
	.align		4
.L_13:
        /*0038*/ 	.byte	0x04, 0x17
        /*003a*/ 	.short	(.L_15 - .L_14)
.L_14:
        /*003c*/ 	.word	0x00000000
        /*0040*/ 	.short	0x0006
        /*0042*/ 	.short	0x002c
        /*0044*/ 	.byte	0x00, 0xf0, 0x11, 0x00


	//----- nvinfo : EIATTR_KPARAM_INFO
	.align		4
.L_15:
        /*0048*/ 	.byte	0x04, 0x17
        /*004a*/ 	.short	(.L_17 - .L_16)
.L_16:
        /*004c*/ 	.word	0x00000000
        /*0050*/ 	.short	0x0005
        /*0052*/ 	.short	0x0028
        /*0054*/ 	.byte	0x00, 0xf0, 0x11, 0x00


	//----- nvinfo : EIATTR_KPARAM_INFO
	.align		4
.L_17:
        /*0058*/ 	.byte	0x04, 0x17
        /*005a*/ 	.short	(.L_19 - .L_18)
.L_18:
        /*005c*/ 	.word	0x00000000
        /*0060*/ 	.short	0x0004
        /*0062*/ 	.short	0x0020
        /*0064*/ 	.byte	0x00, 0xf5, 0x21, 0x00


	//----- nvinfo : EIATTR_KPARAM_INFO
	.align		4
.L_19:
        /*0068*/ 	.byte	0x04, 0x17
        /*006a*/ 	.short	(.L_21 - .L_20)
.L_20:
        /*006c*/ 	.word	0x00000000
        /*0070*/ 	.short	0x0003
        /*0072*/ 	.short	0x0018
        /*0074*/ 	.byte	0x00, 0xf5, 0x21, 0x00


	//----- nvinfo : EIATTR_KPARAM_INFO
	.align		4
.L_21:
        /*0078*/ 	.byte	0x04, 0x17
        /*007a*/ 	.short	(.L_23 - .L_22)
.L_22:
        /*007c*/ 	.word	0x00000000
        /*0080*/ 	.short	0x0002
        /*0082*/ 	.short	0x0010
        /*0084*/ 	.byte	0x00, 0xf5, 0x21, 0x00


	//----- nvinfo : EIATTR_KPARAM_INFO
	.align		4
.L_23:
        /*0088*/ 	.byte	0x04, 0x17
        /*008a*/ 	.short	(.L_25 - .L_24)
.L_24:
        /*008c*/ 	.word	0x00000000
        /*0090*/ 	.short	0x0001
        /*0092*/ 	.short	0x0008
        /*0094*/ 	.byte	0x00, 0xf5, 0x21, 0x00


	//----- nvinfo : EIATTR_KPARAM_INFO
	.align		4
.L_25:
        /*0098*/ 	.byte	0x04, 0x17
        /*009a*/ 	.short	(.L_27 - .L_26)
.L_26:
        /*009c*/ 	.word	0x00000000
        /*00a0*/ 	.short	0x0000
        /*00a2*/ 	.short	0x0000
        /*00a4*/ 	.byte	0x00, 0xf5, 0x21, 0x00


	//----- nvinfo : EIATTR_SPARSE_MMA_MASK
	.align		4
.L_27:
        /*00a8*/ 	.byte	0x03, 0x50
        /*00aa*/ 	.short	0x0000


	//----- nvinfo : EIATTR_MAXREG_COUNT
	.align		4
        /*00ac*/ 	.byte	0x03, 0x1b
        /*00ae*/ 	.short	0x00ff


	//----- nvinfo : EIATTR_MERCURY_ISA_VERSION
	.align		4
        /*00b0*/ 	.byte	0x03, 0x5f
        /*00b2*/ 	.short	0x0101


	//----- nvinfo : EIATTR_VRC_CTA_INIT_COUNT
	.align		4
        /*00b4*/ 	.byte	0x02, 0x4a
	.zero		1
	.zero		1


	//----- nvinfo : EIATTR_EXIT_INSTR_OFFSETS
	.align		4
        /*00b8*/ 	.byte	0x04, 0x1c
        /*00ba*/ 	.short	(.L_29 - .L_28)


	//   ....[0]....
.L_28:
        /*00bc*/ 	.word	0x00000070


	//   ....[1]....
        /*00c0*/ 	.word	0x000000a0


	//   ....[2]....
        /*00c4*/ 	.word	0x000003d0


	//   ....[3]....
        /*00c8*/ 	.word	0x00000430


	//   ....[4]....
        /*00cc*/ 	.word	0x000004a0


	//----- nvinfo : EIATTR_CRS_STACK_SIZE
	.align		4
.L_29:
        /*00d0*/ 	.byte	0x04, 0x1e
        /*00d2*/ 	.short	(.L_31 - .L_30)
.L_30:
        /*00d4*/ 	.word	0x00000000


	//----- nvinfo : EIATTR_CBANK_PARAM_SIZE
	.align		4
.L_31:
        /*00d8*/ 	.byte	0x03, 0x19
        /*00da*/ 	.short	0x0048


	//----- nvinfo : EIATTR_PARAM_CBANK
	.align		4
        /*00dc*/ 	.byte	0x04, 0x0a
        /*00de*/ 	.short	(.L_33 - .L_32)
	.align		4
.L_32:
        /*00e0*/ 	.word	index@(.nv.constant0._Z10withoutPosPKdS0_S0_PdS1_iiddd)
        /*00e4*/ 	.short	0x0380
        /*00e6*/ 	.short	0x0048


	//----- nvinfo : EIATTR_SW_WAR
	.align		4
.L_33:
        /*00e8*/ 	.byte	0x04, 0x36
        /*00ea*/ 	.short	(.L_35 - .L_34)
.L_34:
        /*00ec*/ 	.word	0x00000008
.L_35:


//--------------------- .nv.callgraph             --------------------------
	.section	.nv.callgraph,"",@"SHT_CUDA_CALLGRAPH"
	.align	4
	.sectionentsize	8
	.align		4
        /*0000*/ 	.word	0x00000000
	.align		4
        /*0004*/ 	.word	0xffffffff
	.align		4
        /*0008*/ 	.word	0x00000000
	.align		4
        /*000c*/ 	.word	0xfffffffe
	.align		4
        /*0010*/ 	.word	0x00000000
	.align		4
        /*0014*/ 	.word	0xfffffffd
	.align		4
        /*0018*/ 	.word	0x00000000
	.align		4
        /*001c*/ 	.word	0xfffffffc


//--------------------- .text._Z10withoutPosPKdS0_S0_PdS1_iiddd --------------------------
	.section	.text._Z10withoutPosPKdS0_S0_PdS1_iiddd,"ax",@progbits
	.align	128
        .global         _Z10withoutPosPKdS0_S0_PdS1_iiddd
        .type           _Z10withoutPosPKdS0_S0_PdS1_iiddd,@function
        .size           _Z10withoutPosPKdS0_S0_PdS1_iiddd,(.L_x_5 - _Z10withoutPosPKdS0_S0_PdS1_iiddd)
        .other          _Z10withoutPosPKdS0_S0_PdS1_iiddd,@"STO_CUDA_ENTRY STV_DEFAULT"
_Z10withoutPosPKdS0_S0_PdS1_iiddd:
.text._Z10withoutPosPKdS0_S0_PdS1_iiddd:
[----:B------:R-:W-:Y:S01]  /*0000*/  LDC R1, c[0x0][0x37c] ;  /* 0x0000df00ff017b82 */ /* 0x000fe20000000800 */
[----:B------:R-:W0:Y:S07]  /*0010*/  S2R R3, SR_TID.X ;  /* 0x0000000000037919 */ /* 0x000e2e0000002100 */
[----:B------:R-:W0:Y:S01]  /*0020*/  S2UR UR4, SR_CTAID.X ;  /* 0x00000000000479c3 */ /* 0x000e220000002500 */
[----:B------:R-:W1:Y:S07]  /*0030*/  LDCU UR5, c[0x0][0x3ac] ;  /* 0x00007580ff0577ac */ /* 0x000e6e0008000800 */
[----:B------:R-:W0:Y:S02]  /*0040*/  LDC R0, c[0x0][0x360] ;  /* 0x0000d800ff007b82 */ /* 0x000e240000000800 */
[----:B0-----:R-:W-:-:S05]  /*0050*/  IMAD R0, R0, UR4, R3 ;  /* 0x0000000400007c24 */ /* 0x001fca000f8e0203 */
[----:B-1----:R-:W-:-:S13]  /*0060*/  ISETP.GE.AND P0, PT, R0, UR5, PT ;  /* 0x0000000500007c0c */ /* 0x002fda000bf06270 */
[----:B------:R-:W-:Y:S05]  /*0070*/  @P0 EXIT ;  /* 0x000000000000094d */ /* 0x000fea0003800000 */
[----:B------:R-:W0:Y:S02]  /*0080*/  LDC R15, c[0x0][0x3a8] ;  /* 0x0000ea00ff0f7b82 */ /* 0x000e240000000800 */
[----:B0-----:R-:W-:-:S13]  /*0090*/  ISETP.GE.AND P0, PT, R15, 0x2, PT ;  /* 0x000000020f00780c */ /* 0x001fda0003f06270 */
[----:B------:R-:W-:Y:S05]  /*00a0*/  @!P0 EXIT ;  /* 0x000000000000894d */ /* 0x000fea0003800000 */
[----:B------:R-:W-:Y:S01]  /*00b0*/  IMAD R0, R0, R15, RZ ;  /* 0x0000000f00007224 */ /* 0x000fe200078e02ff */
[----:B------:R-:W0:Y:S01]  /*00c0*/  LDC.64 R4, c[0x0][0x3c0] ;  /* 0x0000f000ff047b82 */ /* 0x000e220000000a00 */
[----:B------:R-:W1:Y:S01]  /*00d0*/  LDCU.64 UR8, c[0x0][0x3b0] ;  /* 0x00007600ff0877ac */ /* 0x000e620008000a00 */
[----:B------:R-:W-:Y:S01]  /*00e0*/  BSSY.RECONVERGENT B0, `(.L_x_0) ;  /* 0x0000036000007945 */ /* 0x000fe20003800200 */
[----:B------:R-:W2:Y:S01]  /*00f0*/  I2F.F64 R2, R0 ;  /* 0x0000000000027312 */ /* 0x000ea20000201c00 */
[----:B------:R-:W-:Y:S01]  /*0100*/  MOV R27, RZ ;  /* 0x000000ff001b7202 */ /* 0x000fe20000000f00 */
[----:B------:R-:W3:Y:S03]  /*0110*/  LDCU.64 UR4, c[0x0][0x358] ;  /* 0x00006b00ff0477ac */ /* 0x000ee60008000a00 */
[----:B------:R-:W4:Y:S01]  /*0120*/  LDC.64 R6, c[0x0][0x390] ;  /* 0x0000e400ff067b82 */ /* 0x000f220000000a00 */
[----:B------:R-:W0:Y:S07]  /*0130*/  LDCU.64 UR6, c[0x0][0x3b8] ;  /* 0x00007700ff0677ac */ /* 0x000e2e0008000a00 */
[----:B------:R-:W0:Y:S01]  /*0140*/  LDC.64 R8, c[0x0][0x380] ;  /* 0x0000e000ff087b82 */ /* 0x000e220000000a00 */
[----:B--2---:R-:W-:Y:S01]  /*0150*/  DMUL R12, R2, 3 ;  /* 0x40080000020c7828 */ /* 0x004fe20000000000 */
[----:B-1----:R-:W-:Y:S01]  /*0160*/  IMAD.U32 R16, RZ, RZ, UR8 ;  /* 0x00000008ff107e24 */ /* 0x002fe2000f8e00ff */
[----:B------:R-:W-:Y:S01]  /*0170*/  IADD3 R3, PT, PT, R15, -0x2, RZ ;  /* 0xfffffffe0f037810 */ /* 0x000fe20007ffe0ff */
[----:B------:R-:W-:Y:S01]  /*0180*/  IMAD.U32 R14, RZ, RZ, UR8 ;  /* 0x00000008ff0e7e24 */ /* 0x000fe2000f8e00ff */
[----:B------:R-:W-:-:S03]  /*0190*/  MOV R17, UR9 ;  /* 0x0000000900117c02 */ /* 0x000fc60008000f00 */
[----:B------:R-:W1:Y:S01]  /*01a0*/  LDC.64 R10, c[0x0][0x388] ;  /* 0x0000e200ff0a7b82 */ /* 0x000e620000000a00 */
[----:B------:R2:W0:Y:S01]  /*01b0*/  F2I.F64.TRUNC R2, R12 ;  /* 0x0000000c00027311 */ /* 0x000422000030d100 */
[----:B---3--:R-:W-:-:S07]  /*01c0*/  MOV R15, UR9 ;  /* 0x00000009000f7c02 */ /* 0x008fce0008000f00 */
.L_x_3:
[----:B0-----:R-:W-:-:S05]  /*01d0*/  IMAD.WIDE R28, R2, 0x8, R8 ;  /* 0x00000008021c7825 */ /* 0x001fca00078e0208 */
[----:B------:R-:W2:Y:S04]  /*01e0*/  LDG.E.64 R22, desc[UR4][R28.64+0x8] ;  /* 0x000008041c167981 */ /* 0x000ea8000c1e1b00 */
[----:B------:R-:W3:Y:S04]  /*01f0*/  LDG.E.64 R24, desc[UR4][R28.64] ;  /* 0x000000041c187981 */ /* 0x000ee8000c1e1b00 */
[----:B------:R-:W5:Y:S01]  /*0200*/  LDG.E.64 R20, desc[UR4][R28.64+0x10] ;  /* 0x000010041c147981 */ /* 0x000f62000c1e1b00 */
[----:B------:R-:W-:Y:S02]  /*0210*/  DADD R18, -|R4|, 1 ;  /* 0x3ff0000004127429 */ /* 0x000fe40000000300 */
[----:B--2---:R-:W-:-:S02]  /*0220*/  DMUL R12, R22, |R4| ;  /* 0x40000004160c7228 */ /* 0x004fc40000000000 */
[----:B------:R-:W-:-:S06]  /*0230*/  DMUL R22, R22, R4 ;  /* 0x0000000416167228 */ /* 0x000fcc0000000000 */
[----:B---3--:R-:W-:Y:S01]  /*0240*/  DFMA R12, R24, R18, R12 ;  /* 0x00000012180c722b */ /* 0x008fe2000000000c */
[----:B----4-:R-:W-:Y:S01]  /*0250*/  IMAD.WIDE.U32 R24, R27, 0x8, R6 ;  /* 0x000000081b187825 */ /* 0x010fe200078e0006 */
[----:B-----5:R-:W-:-:S05]  /*0260*/  DFMA R20, R18, R20, R22 ;  /* 0x000000141214722b */ /* 0x020fca0000000016 */
[----:B------:R-:W2:Y:S01]  /*0270*/  LDG.E.64 R24, desc[UR4][R24.64+0x8] ;  /* 0x0000080418187981 */ /* 0x000ea2000c1e1b00 */
[----:B-1----:R-:W-:-:S06]  /*0280*/  IMAD.WIDE.U32 R18, R27, 0x8, R10 ;  /* 0x000000081b127825 */ /* 0x002fcc00078e000a */
[----:B------:R-:W3:Y:S01]  /*0290*/  LDG.E.64 R18, desc[UR4][R18.64+0x8] ;  /* 0x0000080412127981 */ /* 0x000ee2000c1e1b00 */
[----:B------:R-:W-:Y:S02]  /*02a0*/  DADD R12, R12, UR6 ;  /* 0x000000060c0c7e29 */ /* 0x000fe40008000000 */
[----:B------:R-:W-:-:S06]  /*02b0*/  DADD R20, R20, -UR6 ;  /* 0x8000000614147e29 */ /* 0x000fcc0008000000 */
[----:B------:R-:W-:Y:S02]  /*02c0*/  DADD R14, R12, R14 ;  /* 0x000000000c0e7229 */ /* 0x000fe4000000000e */
[----:B------:R-:W-:-:S06]  /*02d0*/  DADD R20, R20, R16 ;  /* 0x0000000014147229 */ /* 0x000fcc0000000010 */
[----:B--2---:R-:W-:-:S06]  /*02e0*/  DSETP.GEU.AND P0, PT, R14, R24, PT ;  /* 0x000000180e00722a */ /* 0x004fcc0003f0e000 */
[----:B------:R-:W-:Y:S02]  /*02f0*/  FSEL R14, R24, R14, !P0 ;  /* 0x0000000e180e7208 */ /* 0x000fe40004000000 */
[----:B------:R-:W-:Y:S01]  /*0300*/  FSEL R15, R25, R15, !P0 ;  /* 0x0000000f190f7208 */ /* 0x000fe20004000000 */
[----:B------:R-:W-:-:S05]  /*0310*/  DSETP.GEU.AND P0, PT, R20, R24, PT ;  /* 0x000000181400722a */ /* 0x000fca0003f0e000 */
[----:B---3--:R-:W-:Y:S01]  /*0320*/  DSETP.GT.AND P1, PT, R14, R18, PT ;  /* 0x000000120e00722a */ /* 0x008fe20003f24000 */
[----:B------:R-:W-:Y:S02]  /*0330*/  FSEL R16, R24, R20, !P0 ;  /* 0x0000001418107208 */ /* 0x000fe40004000000 */
[----:B------:R-:W-:-:S11]  /*0340*/  FSEL R17, R25, R21, !P0 ;  /* 0x0000001519117208 */ /* 0x000fd60004000000 */
[----:B------:R-:W-:Y:S05]  /*0350*/  @P1 BRA `(.L_x_1) ;  /* 0x0000000000381947 */ /* 0x000fea0003800000 */
[----:B------:R-:W-:-:S14]  /*0360*/  DSETP.GT.AND P0, PT, R16, R18, PT ;  /* 0x000000121000722a */ /* 0x000fdc0003f04000 */
[----:B------:R-:W-:Y:S05]  /*0370*/  @P0 BRA `(.L_x_2) ;  /* 0x0000000000180947 */ /* 0x000fea0003800000 */
[C---:B------:R-:W-:Y:S01]  /*0380*/  ISETP.NE.AND P0, PT, R27.reuse, R3, PT ;  /* 0x000000031b00720c */ /* 0x040fe20003f05270 */
[----:B------:R-:W-:Y:S01]  /*0390*/  VIADD R2, R2, 0x3 ;  /* 0x0000000302027836 */ /* 0x000fe20000000000 */
[----:B------:R-:W-:Y:S01]  /*03a0*/  IADD3 R0, PT, PT, R0, 0x1, RZ ;  /* 0x0000000100007810 */ /* 0x000fe20007ffe0ff */
[----:B------:R-:W-:-:S10]  /*03b0*/  VIADD R27, R27, 0x1 ;  /* 0x000000011b1b7836 */ /* 0x000fd40000000000 */
[----:B------:R-:W-:Y:S05]  /*03c0*/  @P0 BRA `(.L_x_3) ;  /* 0xfffffffc00800947 */ /* 0x000fea000383ffff */
[----:B------:R-:W-:Y:S05]  /*03d0*/  EXIT ;  /* 0x000000000000794d */ /* 0x000fea0003800000 */
.L_x_2:
[----:B------:R-:W0:Y:S01]  /*03e0*/  LDC.64 R2, c[0x0][0x3a0] ;  /* 0x0000e800ff027b82 */ /* 0x000e220000000a00 */
[----:B------:R-:W-:Y:S01]  /*03f0*/  MOV R4, 0x0 ;  /* 0x0000000000047802 */ /* 0x000fe20000000f00 */
[----:B------:R-:W-:Y:S02]  /*0400*/  IMAD.MOV.U32 R5, RZ, RZ, 0x3ff00000 ;  /* 0x3ff00000ff057424 */ /* 0x000fe400078e00ff */
[----:B0-----:R-:W-:-:S05]  /*0410*/  IMAD.WIDE R2, R0, 0x8, R2 ;  /* 0x0000000800027825 */ /* 0x001fca00078e0202 */
[----:B------:R-:W-:Y:S01]  /*0420*/  STG.E.64 desc[UR4][R2.64+0x8], R4 ;  /* 0x0000080402007986 */ /* 0x000fe2000c101b04 */
[----:B------:R-:W-:Y:S05]  /*0430*/  EXIT ;  /* 0x000000000000794d */ /* 0x000fea0003800000 */
.L_x_1:
[----:B------:R-:W-:Y:S05]  /*0440*/  BSYNC.RECONVERGENT B0 ;  /* 0x0000000000007941 */ /* 0x000fea0003800200 */
.L_x_0:
[----:B------:R-:W0:Y:S01]  /*0450*/  LDC.64 R2, c[0x0][0x398] ;  /* 0x0000e600ff027b82 */ /* 0x000e220000000a00 */
[----:B------:R-:W-:Y:S01]  /*0460*/  MOV R4, 0x0 ;  /* 0x0000000000047802 */ /* 0x000fe20000000f00 */
[----:B------:R-:W-:Y:S02]  /*0470*/  IMAD.MOV.U32 R5, RZ, RZ, 0x3ff00000 ;  /* 0x3ff00000ff057424 */ /* 0x000fe400078e00ff */
[----:B0-----:R-:W-:-:S05]  /*0480*/  IMAD.WIDE R2, R0, 0x8, R2 ;  /* 0x0000000800027825 */ /* 0x001fca00078e0202 */
[----:B------:R-:W-:Y:S01]  /*0490*/  STG.E.64 desc[UR4][R2.64+0x8], R4 ;  /* 0x0000080402007986 */ /* 0x000fe2000c101b04 */
[----:B------:R-:W-:Y:S05]  /*04a0*/  EXIT ;  /* 0x000000000000794d */ /* 0x000fea0003800000 */
.L_x_4:
[----:B------:R-:W-:-:S00]  /*04b0*/  BRA `(.L_x_4) ;  /* 0xfffffffc00fc7947 */ /* 0x000fc0000383ffff */
[----:B------:R-:W-:-:S00]  /*04c0*/  NOP ;  /* 0x0000000000007918 */ /* 0x000fc00000000000 */
        /* <DEDUP_REMOVED lines=11> */
.L_x_5:


//--------------------- .nv.shared.reserved.0     --------------------------
	.section	.nv.shared.reserved.0,"aw",@nobits
	.weak		__nv_reservedSMEM_offset_0_alias
	.size		__nv_reservedSMEM_offset_0_alias, 0, 64
	.other		__nv_reservedSMEM_offset_0_alias,@"STO_CUDA_RESERVED_SHARED STV_DEFAULT"
__nv_reservedSMEM_offset_0_alias:
	.zero		0
	.zero		64


//--------------------- .nv.constant0._Z10withoutPosPKdS0_S0_PdS1_iiddd --------------------------
	.section	.nv.constant0._Z10withoutPosPKdS0_S0_PdS1_iiddd,"a",@progbits
	.sectionflags	@""
	.align	4
.nv.constant0._Z10withoutPosPKdS0_S0_PdS1_iiddd:
	.zero		968


//--------------------- SYMBOLS --------------------------

	.type		.nv.reservedSmem.offset0,@object
	.size		.nv.reservedSmem.offset0,0x4
